//
// Generated by NVIDIA NVVM Compiler
//
// Compiler Build ID: CL-36424714
// Cuda compilation tools, release 13.0, V13.0.88
// Based on NVVM 20.0.0
//

.version 9.0
.target sm_100
.address_size 64

	// .globl	_Z14decrypt_kernelPii

.visible .entry _Z14decrypt_kernelPii(
	.param .u64 .ptr .align 1 _Z14decrypt_kernelPii_param_0,
	.param .u32 _Z14decrypt_kernelPii_param_1
)
{
	.reg .pred 	%p<2>;
	.reg .b32 	%r<9>;
	.reg .b64 	%rd<5>;

	ld.param.u64 	%rd1, [_Z14decrypt_kernelPii_param_0];
	ld.param.u32 	%r2, [_Z14decrypt_kernelPii_param_1];
	mov.u32 	%r3, %ntid.x;
	mov.u32 	%r4, %ctaid.x;
	mov.u32 	%r5, %tid.x;
	mad.lo.s32 	%r1, %r3, %r4, %r5;
	setp.ge.s32 	%p1, %r1, %r2;
	@%p1 bra 	$L__BB0_2;
	cvta.to.global.u64 	%rd2, %rd1;
	mul.wide.s32 	%rd3, %r1, 4;
	add.s64 	%rd4, %rd2, %rd3;
	ld.global.u32 	%r6, [%rd4];
	mad.lo.s32 	%r7, %r6, 239, 203;
	and.b32  	%r8, %r7, 255;
	st.global.u32 	[%rd4], %r8;
$L__BB0_2:
	ret;

}


// ===== COMPILED SASS (sm_100) =====

	.target	sm_100

	.elftype	@"ET_EXEC"


//--------------------- .note.nv.tkinfo           --------------------------
	.section	.note.nv.tkinfo,"",@"SHT_NOTE"
	.sectionflags	@"SHF_NOTE_NV_TKINFO"
	.tkinfo
        /*0018*/ 	.word	0x00000002
        /*0030*/ 	.string	""
        /*0030*/ 	.string	"ptxas"
        /*0030*/ 	.string	"Cuda compilation tools, release 13.0, V13.0.88"
        /*0030*/ 	.string	"Build cuda_13.0.r13.0/compiler.36424714_0"
        /*0030*/ 	.string	"-arch sm_100 -m 64 "



//--------------------- .note.nv.cuinfo           --------------------------
	.section	.note.nv.cuinfo,"",@"SHT_NOTE"
	.sectionflags	@"SHF_NOTE_NV_CUINFO"
        /*0018*/ 	.short	0x0002
        /*001a*/ 	.short	0x0064
        /*001c*/ 	.short	0x0082
	.zero		2


//--------------------- .nv.info                  --------------------------
	.section	.nv.info,"",@"SHT_CUDA_INFO"
	.align	4


	//----- nvinfo : EIATTR_REGCOUNT
	.align		4
        /*0000*/ 	.byte	0x04, 0x2f
        /*0002*/ 	.short	(.L_1 - .L_0)
	.align		4
.L_0:
        /*0004*/ 	.word	index@(_Z14decrypt_kernelPii)
        /*0008*/ 	.word	0x00000008


	//----- nvinfo : EIATTR_FRAME_SIZE
	.align		4
.L_1:
        /*000c*/ 	.byte	0x04, 0x11
        /*000e*/ 	.short	(.L_3 - .L_2)
	.align		4
.L_2:
        /*0010*/ 	.word	index@(_Z14decrypt_kernelPii)
        /*0014*/ 	.word	0x00000000


	//----- nvinfo : EIATTR_MIN_STACK_SIZE
	.align		4
.L_3:
        /*0018*/ 	.byte	0x04, 0x12
        /*001a*/ 	.short	(.L_5 - .L_4)
	.align		4
.L_4:
        /*001c*/ 	.word	index@(_Z14decrypt_kernelPii)
        /*0020*/ 	.word	0x00000000
.L_5:


//--------------------- .nv.compat                --------------------------
	.section	.nv.compat,"",@"SHT_CUDA_COMPAT_INFO"
	.align	4
        /*0000*/ 	.byte	0x02, 0x09, 0x00, 0x00, 0x02, 0x02, 0x01, 0x00, 0x02, 0x05, 0x05, 0x00, 0x03, 0x07, 0x01, 0x01
        /*0010*/ 	.byte	0x02, 0x03, 0x00, 0x00, 0x02, 0x06, 0x01, 0x00, 0x04, 0x0b, 0x08, 0x00, 0x09, 0x00, 0x00, 0x00
        /*0020*/ 	.byte	0x00, 0x00, 0x00, 0x00


//--------------------- .nv.info._Z14decrypt_kernelPii --------------------------
	.section	.nv.info._Z14decrypt_kernelPii,"",@"SHT_CUDA_INFO"
	.sectionflags	@""
	.align	4


	//----- nvinfo : EIATTR_CUDA_API_VERSION
	.align		4
        /*0000*/ 	.byte	0x04, 0x37
        /*0002*/ 	.short	(.L_7 - .L_6)
.L_6:
        /*0004*/ 	.word	0x00000082


	//----- nvinfo : EIATTR_KPARAM_INFO
	.align		4
.L_7:
        /*0008*/ 	.byte	0x04, 0x17
        /*000a*/ 	.short	(.L_9 - .L_8)
.L_8:
        /*000c*/ 	.word	0x00000000
        /*0010*/ 	.short	0x0001
        /*0012*/ 	.short	0x0008
        /*0014*/ 	.byte	0x00, 0xf0, 0x11, 0x00


	//----- nvinfo : EIATTR_KPARAM_INFO
	.align		4
.L_9:
        /*0018*/ 	.byte	0x04, 0x17
        /*001a*/ 	.short	(.L_11 - .L_10)
.L_10:
        /*001c*/ 	.word	0x00000000
        /*0020*/ 	.short	0x0000
        /*0022*/ 	.short	0x0000
        /*0024*/ 	.byte	0x00, 0xf5, 0x21, 0x00


	//----- nvinfo : EIATTR_SPARSE_MMA_MASK
	.align		4
.L_11:
        /*0028*/ 	.byte	0x03, 0x50
        /*002a*/ 	.short	0x0000


	//----- nvinfo : EIATTR_MAXREG_COUNT
	.align		4
        /*002c*/ 	.byte	0x03, 0x1b
        /*002e*/ 	.short	0x00ff


	//----- nvinfo : EIATTR_MERCURY_ISA_VERSION
	.align		4
        /*0030*/ 	.byte	0x03, 0x5f
        /*0032*/ 	.short	0x0101


	//----- nvinfo : EIATTR_VRC_CTA_INIT_COUNT
	.align		4
        /*0034*/ 	.byte	0x02, 0x4a
	.zero		1
	.zero		1


	//----- nvinfo : EIATTR_EXIT_INSTR_OFFSETS
	.align		4
        /*0038*/ 	.byte	0x04, 0x1c
        /*003a*/ 	.short	(.L_13 - .L_12)


	//   ....[0]....
.L_12:
        /*003c*/ 	.word	0x00000070


	//   ....[1]....
        /*0040*/ 	.word	0x00000100


	//----- nvinfo : EIATTR_CBANK_PARAM_SIZE
	.align		4
.L_13:
        /*0044*/ 	.byte	0x03, 0x19
        /*0046*/ 	.short	0x000c


	//----- nvinfo : EIATTR_PARAM_CBANK
	.align		4
        /*0048*/ 	.byte	0x04, 0x0a
        /*004a*/ 	.short	(.L_15 - .L_14)
	.align		4
.L_14:
        /*004c*/ 	.word	index@(.nv.constant0._Z14decrypt_kernelPii)
        /*0050*/ 	.short	0x0380
        /*0052*/ 	.short	0x000c


	//----- nvinfo : EIATTR_SW_WAR
	.align		4
.L_15:
        /*0054*/ 	.byte	0x04, 0x36
        /*0056*/ 	.short	(.L_17 - .L_16)
.L_16:
        /*0058*/ 	.word	0x00000008
.L_17:


//--------------------- .nv.callgraph             --------------------------
	.section	.nv.callgraph,"",@"SHT_CUDA_CALLGRAPH"
	.align	4
	.sectionentsize	8
	.align		4
        /*0000*/ 	.word	0x00000000
	.align		4
        /*0004*/ 	.word	0xffffffff
	.align		4
        /*0008*/ 	.word	0x00000000
	.align		4
        /*000c*/ 	.word	0xfffffffe
	.align		4
        /*0010*/ 	.word	0x00000000
	.align		4
        /*0014*/ 	.word	0xfffffffd
	.align		4
        /*0018*/ 	.word	0x00000000
	.align		4
        /*001c*/ 	.word	0xfffffffc


//--------------------- .text._Z14decrypt_kernelPii --------------------------
	.section	.text._Z14decrypt_kernelPii,"ax",@progbits
	.align	128
        .global         _Z14decrypt_kernelPii
        .type           _Z14decrypt_kernelPii,@function
        .size           _Z14decrypt_kernelPii,(.L_x_1 - _Z14decrypt_kernelPii)
        .other          _Z14decrypt_kernelPii,@"STO_CUDA_ENTRY STV_DEFAULT"
_Z14decrypt_kernelPii:
.text._Z14decrypt_kernelPii:
[----:B------:R-:W-:Y:S01]  /*0000*/  LDC R1, c[0x0][0x37c] ;  /* 0x0000df00ff017b82 */ /* 0x000fe20000000800 */
[----:B------:R-:W0:Y:S01]  /*0010*/  S2R R5, SR_CTAID.X ;  /* 0x0000000000057919 */ /* 0x000e220000002500 */
[----:B------:R-:W0:Y:S01]  /*0020*/  LDCU UR4, c[0x0][0x360] ;  /* 0x00006c00ff0477ac */ /* 0x000e220008000800 */
[----:B------:R-:W0:Y:S01]  /*0030*/  S2R R0, SR_TID.X ;  /* 0x0000000000007919 */ /* 0x000e220000002100 */
[----:B------:R-:W1:Y:S01]  /*0040*/  LDCU UR5, c[0x0][0x388] ;  /* 0x00007100ff0577ac */ /* 0x000e620008000800 */
[----:B0-----:R-:W-:-:S05]  /*0050*/  IMAD R5, R5, UR4, R0 ;  /* 0x0000000405057c24 */ /* 0x001fca000f8e0200 */
[----:B-1----:R-:W-:-:S13]  /*0060*/  ISETP.GE.AND P0, PT, R5, UR5, PT ;  /* 0x0000000505007c0c */ /* 0x002fda000bf06270 */
[----:B------:R-:W-:Y:S05]  /*0070*/  @P0 EXIT ;  /* 0x000000000000094d */ /* 0x000fea0003800000 */
[----:B------:R-:W0:Y:S01]  /*0080*/  LDC.64 R2, c[0x0][0x380] ;  /* 0x0000e000ff027b82 */ /* 0x000e220000000a00 */
[----:B------:R-:W1:Y:S01]  /*0090*/  LDCU.64 UR4, c[0x0][0x358] ;  /* 0x00006b00ff0477ac */ /* 0x000e620008000a00 */
[----:B0-----:R-:W-:-:S05]  /*00a0*/  IMAD.WIDE R2, R5, 0x4, R2 ;  /* 0x0000000405027825 */ /* 0x001fca00078e0202 */
[----:B-1----:R-:W2:Y:S01]  /*00b0*/  LDG.E R0, desc[UR4][R2.64] ;  /* 0x0000000402007981 */ /* 0x002ea2000c1e1900 */
[----:B------:R-:W-:-:S05]  /*00c0*/  HFMA2 R5, -RZ, RZ, 0, 1.4245510101318359375e-05 ;  /* 0x000000efff057431 */ /* 0x000fca00000001ff */
[----:B--2---:R-:W-:-:S05]  /*00d0*/  IMAD R0, R0, R5, 0xcb ;  /* 0x000000cb00007424 */ /* 0x004fca00078e0205 */
[----:B------:R-:W-:-:S05]  /*00e0*/  LOP3.LUT R5, R0, 0xff, RZ, 0xc0, !PT ;  /* 0x000000ff00057812 */ /* 0x000fca00078ec0ff */
[----:B------:R-:W-:Y:S01]  /*00f0*/  STG.E desc[UR4][R2.64], R5 ;  /* 0x0000000502007986 */ /* 0x000fe2000c101904 */
[----:B------:R-:W-:Y:S05]  /*0100*/  EXIT ;  /* 0x000000000000794d */ /* 0x000fea0003800000 */
.L_x_0:
[----:B------:R-:W-:-:S00]  /*0110*/  BRA `(.L_x_0) ;  /* 0xfffffffc00fc7947 */ /* 0x000fc0000383ffff */
[----:B------:R-:W-:-:S00]  /*0120*/  NOP ;  /* 0x0000000000007918 */ /* 0x000fc00000000000 */
        /* <DEDUP_REMOVED lines=13> */
.L_x_1:


//--------------------- .nv.shared.reserved.0     --------------------------
	.section	.nv.shared.reserved.0,"aw",@nobits
	.weak		__nv_reservedSMEM_offset_0_alias
	.size		__nv_reservedSMEM_offset_0_alias, 0, 64
	.other		__nv_reservedSMEM_offset_0_alias,@"STO_CUDA_RESERVED_SHARED STV_DEFAULT"
__nv_reservedSMEM_offset_0_alias:
	.zero		0
	.zero		64


//--------------------- .nv.constant0._Z14decrypt_kernelPii --------------------------
	.section	.nv.constant0._Z14decrypt_kernelPii,"a",@progbits
	.sectionflags	@""
	.align	4
.nv.constant0._Z14decrypt_kernelPii:
	.zero		908


//--------------------- SYMBOLS --------------------------

	.type		.nv.reservedSmem.offset0,@object
	.size		.nv.reservedSmem.offset0,0x4
